//
// Generated by NVIDIA NVVM Compiler
//
// Compiler Build ID: CL-36424714
// Cuda compilation tools, release 13.0, V13.0.88
// Based on NVVM 20.0.0
//

.version 9.0
.target sm_100
.address_size 64

	// .globl	_Z14MatrixMultiplyPiS_S_i

.visible .entry _Z14MatrixMultiplyPiS_S_i(
	.param .u64 .ptr .align 1 _Z14MatrixMultiplyPiS_S_i_param_0,
	.param .u64 .ptr .align 1 _Z14MatrixMultiplyPiS_S_i_param_1,
	.param .u64 .ptr .align 1 _Z14MatrixMultiplyPiS_S_i_param_2,
	.param .u32 _Z14MatrixMultiplyPiS_S_i_param_3
)
{
	.reg .pred 	%p<10>;
	.reg .b32 	%r<146>;
	.reg .b64 	%rd<48>;

	ld.param.u64 	%rd5, [_Z14MatrixMultiplyPiS_S_i_param_0];
	ld.param.u64 	%rd6, [_Z14MatrixMultiplyPiS_S_i_param_1];
	ld.param.u64 	%rd4, [_Z14MatrixMultiplyPiS_S_i_param_2];
	ld.param.u32 	%r56, [_Z14MatrixMultiplyPiS_S_i_param_3];
	cvta.to.global.u64 	%rd1, %rd6;
	cvta.to.global.u64 	%rd2, %rd5;
	mov.u32 	%r57, %ctaid.x;
	mov.u32 	%r58, %ntid.x;
	mov.u32 	%r59, %tid.x;
	mad.lo.s32 	%r1, %r57, %r58, %r59;
	mov.u32 	%r60, %ctaid.y;
	mov.u32 	%r61, %ntid.y;
	mul.lo.s32 	%r2, %r60, %r61;
	mov.u32 	%r3, %tid.y;
	add.s32 	%r62, %r2, %r3;
	max.s32 	%r63, %r1, %r62;
	setp.ge.s32 	%p1, %r63, %r56;
	@%p1 bra 	$L__BB0_13;
	mul.lo.s32 	%r5, %r56, %r1;
	and.b32  	%r6, %r56, 7;
	setp.lt.u32 	%p2, %r56, 8;
	mov.b32 	%r140, 0;
	mov.u32 	%r145, %r140;
	@%p2 bra 	$L__BB0_4;
	and.b32  	%r140, %r56, 2147483640;
	neg.s32 	%r134, %r140;
	add.s32 	%r67, %r3, %r56;
	add.s32 	%r133, %r67, %r2;
	shl.b32 	%r10, %r56, 3;
	shl.b32 	%r68, %r56, 1;
	add.s32 	%r132, %r62, %r68;
	mad.lo.s32 	%r131, %r56, 3, %r62;
	shl.b32 	%r69, %r56, 2;
	add.s32 	%r130, %r62, %r69;
	mad.lo.s32 	%r129, %r56, 5, %r62;
	mad.lo.s32 	%r128, %r56, 6, %r62;
	mad.lo.s32 	%r127, %r56, 7, %r62;
	add.s64 	%rd3, %rd2, 16;
	mov.b32 	%r145, 0;
	mov.u32 	%r125, %r5;
	mov.u32 	%r126, %r62;
$L__BB0_3:
	.pragma "nounroll";
	mul.wide.s32 	%rd7, %r125, 4;
	add.s64 	%rd8, %rd3, %rd7;
	ld.global.u32 	%r70, [%rd8+-16];
	mul.wide.u32 	%rd9, %r126, 4;
	add.s64 	%rd10, %rd1, %rd9;
	ld.global.u32 	%r71, [%rd10];
	mad.lo.s32 	%r72, %r71, %r70, %r145;
	ld.global.u32 	%r73, [%rd8+-12];
	mul.wide.u32 	%rd11, %r133, 4;
	add.s64 	%rd12, %rd1, %rd11;
	ld.global.u32 	%r74, [%rd12];
	mad.lo.s32 	%r75, %r74, %r73, %r72;
	ld.global.u32 	%r76, [%rd8+-8];
	mul.wide.u32 	%rd13, %r132, 4;
	add.s64 	%rd14, %rd1, %rd13;
	ld.global.u32 	%r77, [%rd14];
	mad.lo.s32 	%r78, %r77, %r76, %r75;
	ld.global.u32 	%r79, [%rd8+-4];
	mul.wide.u32 	%rd15, %r131, 4;
	add.s64 	%rd16, %rd1, %rd15;
	ld.global.u32 	%r80, [%rd16];
	mad.lo.s32 	%r81, %r80, %r79, %r78;
	ld.global.u32 	%r82, [%rd8];
	mul.wide.u32 	%rd17, %r130, 4;
	add.s64 	%rd18, %rd1, %rd17;
	ld.global.u32 	%r83, [%rd18];
	mad.lo.s32 	%r84, %r83, %r82, %r81;
	ld.global.u32 	%r85, [%rd8+4];
	mul.wide.u32 	%rd19, %r129, 4;
	add.s64 	%rd20, %rd1, %rd19;
	ld.global.u32 	%r86, [%rd20];
	mad.lo.s32 	%r87, %r86, %r85, %r84;
	ld.global.u32 	%r88, [%rd8+8];
	mul.wide.u32 	%rd21, %r128, 4;
	add.s64 	%rd22, %rd1, %rd21;
	ld.global.u32 	%r89, [%rd22];
	mad.lo.s32 	%r90, %r89, %r88, %r87;
	ld.global.u32 	%r91, [%rd8+12];
	mul.wide.u32 	%rd23, %r127, 4;
	add.s64 	%rd24, %rd1, %rd23;
	ld.global.u32 	%r92, [%rd24];
	mad.lo.s32 	%r145, %r92, %r91, %r90;
	add.s32 	%r134, %r134, 8;
	add.s32 	%r133, %r133, %r10;
	add.s32 	%r132, %r132, %r10;
	add.s32 	%r131, %r131, %r10;
	add.s32 	%r130, %r130, %r10;
	add.s32 	%r129, %r129, %r10;
	add.s32 	%r128, %r128, %r10;
	add.s32 	%r127, %r127, %r10;
	add.s32 	%r126, %r126, %r10;
	add.s32 	%r125, %r125, 8;
	setp.ne.s32 	%p3, %r134, 0;
	@%p3 bra 	$L__BB0_3;
$L__BB0_4:
	setp.eq.s32 	%p4, %r6, 0;
	@%p4 bra 	$L__BB0_12;
	and.b32  	%r42, %r56, 3;
	setp.lt.u32 	%p5, %r6, 4;
	@%p5 bra 	$L__BB0_7;
	add.s32 	%r94, %r140, %r5;
	mul.wide.s32 	%rd25, %r94, 4;
	add.s64 	%rd26, %rd2, %rd25;
	ld.global.u32 	%r95, [%rd26];
	mad.lo.s32 	%r96, %r140, %r56, %r62;
	mul.wide.u32 	%rd27, %r96, 4;
	add.s64 	%rd28, %rd1, %rd27;
	ld.global.u32 	%r97, [%rd28];
	mad.lo.s32 	%r98, %r97, %r95, %r145;
	ld.global.u32 	%r99, [%rd26+4];
	add.s32 	%r100, %r96, %r56;
	mul.wide.u32 	%rd29, %r100, 4;
	add.s64 	%rd30, %rd1, %rd29;
	ld.global.u32 	%r101, [%rd30];
	mad.lo.s32 	%r102, %r101, %r99, %r98;
	ld.global.u32 	%r103, [%rd26+8];
	add.s32 	%r104, %r100, %r56;
	mul.wide.u32 	%rd31, %r104, 4;
	add.s64 	%rd32, %rd1, %rd31;
	ld.global.u32 	%r105, [%rd32];
	mad.lo.s32 	%r106, %r105, %r103, %r102;
	ld.global.u32 	%r107, [%rd26+12];
	add.s32 	%r108, %r104, %r56;
	mul.wide.u32 	%rd33, %r108, 4;
	add.s64 	%rd34, %rd1, %rd33;
	ld.global.u32 	%r109, [%rd34];
	mad.lo.s32 	%r145, %r109, %r107, %r106;
	add.s32 	%r140, %r140, 4;
$L__BB0_7:
	setp.eq.s32 	%p6, %r42, 0;
	@%p6 bra 	$L__BB0_12;
	setp.eq.s32 	%p7, %r42, 1;
	@%p7 bra 	$L__BB0_10;
	add.s32 	%r111, %r140, %r5;
	mul.wide.s32 	%rd35, %r111, 4;
	add.s64 	%rd36, %rd2, %rd35;
	ld.global.u32 	%r112, [%rd36];
	mad.lo.s32 	%r113, %r140, %r56, %r62;
	mul.wide.u32 	%rd37, %r113, 4;
	add.s64 	%rd38, %rd1, %rd37;
	ld.global.u32 	%r114, [%rd38];
	mad.lo.s32 	%r115, %r114, %r112, %r145;
	ld.global.u32 	%r116, [%rd36+4];
	add.s32 	%r117, %r113, %r56;
	mul.wide.u32 	%rd39, %r117, 4;
	add.s64 	%rd40, %rd1, %rd39;
	ld.global.u32 	%r118, [%rd40];
	mad.lo.s32 	%r145, %r118, %r116, %r115;
	add.s32 	%r140, %r140, 2;
$L__BB0_10:
	and.b32  	%r119, %r56, 1;
	setp.eq.b32 	%p8, %r119, 1;
	not.pred 	%p9, %p8;
	@%p9 bra 	$L__BB0_12;
	add.s32 	%r120, %r140, %r5;
	mul.wide.s32 	%rd41, %r120, 4;
	add.s64 	%rd42, %rd2, %rd41;
	ld.global.u32 	%r121, [%rd42];
	mad.lo.s32 	%r122, %r140, %r56, %r62;
	mul.wide.u32 	%rd43, %r122, 4;
	add.s64 	%rd44, %rd1, %rd43;
	ld.global.u32 	%r123, [%rd44];
	mad.lo.s32 	%r145, %r123, %r121, %r145;
$L__BB0_12:
	add.s32 	%r124, %r5, %r62;
	cvta.to.global.u64 	%rd45, %rd4;
	mul.wide.s32 	%rd46, %r124, 4;
	add.s64 	%rd47, %rd45, %rd46;
	st.global.u32 	[%rd47], %r145;
$L__BB0_13:
	ret;

}


// ===== COMPILED SASS (sm_100) =====

	.target	sm_100

	.elftype	@"ET_EXEC"


//--------------------- .note.nv.tkinfo           --------------------------
	.section	.note.nv.tkinfo,"",@"SHT_NOTE"
	.sectionflags	@"SHF_NOTE_NV_TKINFO"
	.tkinfo
        /*0018*/ 	.word	0x00000002
        /*0030*/ 	.string	""
        /*0030*/ 	.string	"ptxas"
        /*0030*/ 	.string	"Cuda compilation tools, release 13.0, V13.0.88"
        /*0030*/ 	.string	"Build cuda_13.0.r13.0/compiler.36424714_0"
        /*0030*/ 	.string	"-arch sm_100 -m 64 "



//--------------------- .note.nv.cuinfo           --------------------------
	.section	.note.nv.cuinfo,"",@"SHT_NOTE"
	.sectionflags	@"SHF_NOTE_NV_CUINFO"
        /*0018*/ 	.short	0x0002
        /*001a*/ 	.short	0x0064
        /*001c*/ 	.short	0x0082
	.zero		2


//--------------------- .nv.info                  --------------------------
	.section	.nv.info,"",@"SHT_CUDA_INFO"
	.align	4


	//----- nvinfo : EIATTR_REGCOUNT
	.align		4
        /*0000*/ 	.byte	0x04, 0x2f
        /*0002*/ 	.short	(.L_1 - .L_0)
	.align		4
.L_0:
        /*0004*/ 	.word	index@(_Z14MatrixMultiplyPiS_S_i)
        /*0008*/ 	.word	0x00000020


	//----- nvinfo : EIATTR_FRAME_SIZE
	.align		4
.L_1:
        /*000c*/ 	.byte	0x04, 0x11
        /*000e*/ 	.short	(.L_3 - .L_2)
	.align		4
.L_2:
        /*0010*/ 	.word	index@(_Z14MatrixMultiplyPiS_S_i)
        /*0014*/ 	.word	0x00000000


	//----- nvinfo : EIATTR_MIN_STACK_SIZE
	.align		4
.L_3:
        /*0018*/ 	.byte	0x04, 0x12
        /*001a*/ 	.short	(.L_5 - .L_4)
	.align		4
.L_4:
        /*001c*/ 	.word	index@(_Z14MatrixMultiplyPiS_S_i)
        /*0020*/ 	.word	0x00000000
.L_5:


//--------------------- .nv.compat                --------------------------
	.section	.nv.compat,"",@"SHT_CUDA_COMPAT_INFO"
	.align	4
        /*0000*/ 	.byte	0x02, 0x09, 0x00, 0x00, 0x02, 0x02, 0x01, 0x00, 0x02, 0x05, 0x05, 0x00, 0x03, 0x07, 0x01, 0x01
        /*0010*/ 	.byte	0x02, 0x03, 0x00, 0x00, 0x02, 0x06, 0x01, 0x00, 0x04, 0x0b, 0x08, 0x00, 0x09, 0x00, 0x00, 0x00
        /*0020*/ 	.byte	0x00, 0x00, 0x00, 0x00


//--------------------- .nv.info._Z14MatrixMultiplyPiS_S_i --------------------------
	.section	.nv.info._Z14MatrixMultiplyPiS_S_i,"",@"SHT_CUDA_INFO"
	.sectionflags	@""
	.align	4


	//----- nvinfo : EIATTR_CUDA_API_VERSION
	.align		4
        /*0000*/ 	.byte	0x04, 0x37
        /*0002*/ 	.short	(.L_7 - .L_6)
.L_6:
        /*0004*/ 	.word	0x00000082


	//----- nvinfo : EIATTR_KPARAM_INFO
	.align		4
.L_7:
        /*0008*/ 	.byte	0x04, 0x17
        /*000a*/ 	.short	(.L_9 - .L_8)
.L_8:
        /*000c*/ 	.word	0x00000000
        /*0010*/ 	.short	0x0003
        /*0012*/ 	.short	0x0018
        /*0014*/ 	.byte	0x00, 0xf0, 0x11, 0x00


	//----- nvinfo : EIATTR_KPARAM_INFO
	.align		4
.L_9:
        /*0018*/ 	.byte	0x04, 0x17
        /*001a*/ 	.short	(.L_11 - .L_10)
.L_10:
        /*001c*/ 	.word	0x00000000
        /*0020*/ 	.short	0x0002
        /*0022*/ 	.short	0x0010
        /*0024*/ 	.byte	0x00, 0xf5, 0x21, 0x00


	//----- nvinfo : EIATTR_KPARAM_INFO
	.align		4
.L_11:
        /*0028*/ 	.byte	0x04, 0x17
        /*002a*/ 	.short	(.L_13 - .L_12)
.L_12:
        /*002c*/ 	.word	0x00000000
        /*0030*/ 	.short	0x0001
        /*0032*/ 	.short	0x0008
        /*0034*/ 	.byte	0x00, 0xf5, 0x21, 0x00


	//----- nvinfo : EIATTR_KPARAM_INFO
	.align		4
.L_13:
        /*0038*/ 	.byte	0x04, 0x17
        /*003a*/ 	.short	(.L_15 - .L_14)
.L_14:
        /*003c*/ 	.word	0x00000000
        /*0040*/ 	.short	0x0000
        /*0042*/ 	.short	0x0000
        /*0044*/ 	.byte	0x00, 0xf5, 0x21, 0x00


	//----- nvinfo : EIATTR_SPARSE_MMA_MASK
	.align		4
.L_15:
        /*0048*/ 	.byte	0x03, 0x50
        /*004a*/ 	.short	0x0000


	//----- nvinfo : EIATTR_MAXREG_COUNT
	.align		4
        /*004c*/ 	.byte	0x03, 0x1b
        /*004e*/ 	.short	0x00ff


	//----- nvinfo : EIATTR_MERCURY_ISA_VERSION
	.align		4
        /*0050*/ 	.byte	0x03, 0x5f
        /*0052*/ 	.short	0x0101


	//----- nvinfo : EIATTR_VRC_CTA_INIT_COUNT
	.align		4
        /*0054*/ 	.byte	0x02, 0x4a
	.zero		1
	.zero		1


	//----- nvinfo : EIATTR_EXIT_INSTR_OFFSETS
	.align		4
        /*0058*/ 	.byte	0x04, 0x1c
        /*005a*/ 	.short	(.L_17 - .L_16)


	//   ....[0]....
.L_16:
        /*005c*/ 	.word	0x000000d0


	//   ....[1]....
        /*0060*/ 	.word	0x00000930


	//----- nvinfo : EIATTR_CBANK_PARAM_SIZE
	.align		4
.L_17:
        /*0064*/ 	.byte	0x03, 0x19
        /*0066*/ 	.short	0x001c


	//----- nvinfo : EIATTR_PARAM_CBANK
	.align		4
        /*0068*/ 	.byte	0x04, 0x0a
        /*006a*/ 	.short	(.L_19 - .L_18)
	.align		4
.L_18:
        /*006c*/ 	.word	index@(.nv.constant0._Z14MatrixMultiplyPiS_S_i)
        /*0070*/ 	.short	0x0380
        /*0072*/ 	.short	0x001c


	//----- nvinfo : EIATTR_SW_WAR
	.align		4
.L_19:
        /*0074*/ 	.byte	0x04, 0x36
        /*0076*/ 	.short	(.L_21 - .L_20)
.L_20:
        /*0078*/ 	.word	0x00000008
.L_21:


//--------------------- .nv.callgraph             --------------------------
	.section	.nv.callgraph,"",@"SHT_CUDA_CALLGRAPH"
	.align	4
	.sectionentsize	8
	.align		4
        /*0000*/ 	.word	0x00000000
	.align		4
        /*0004*/ 	.word	0xffffffff
	.align		4
        /*0008*/ 	.word	0x00000000
	.align		4
        /*000c*/ 	.word	0xfffffffe
	.align		4
        /*0010*/ 	.word	0x00000000
	.align		4
        /*0014*/ 	.word	0xfffffffd
	.align		4
        /*0018*/ 	.word	0x00000000
	.align		4
        /*001c*/ 	.word	0xfffffffc


//--------------------- .text._Z14MatrixMultiplyPiS_S_i --------------------------
	.section	.text._Z14MatrixMultiplyPiS_S_i,"ax",@progbits
	.align	128
        .global         _Z14MatrixMultiplyPiS_S_i
        .type           _Z14MatrixMultiplyPiS_S_i,@function
        .size           _Z14MatrixMultiplyPiS_S_i,(.L_x_5 - _Z14MatrixMultiplyPiS_S_i)
        .other          _Z14MatrixMultiplyPiS_S_i,@"STO_CUDA_ENTRY STV_DEFAULT"
_Z14MatrixMultiplyPiS_S_i:
.text._Z14MatrixMultiplyPiS_S_i:
[----:B------:R-:W-:Y:S01]  /*0000*/  LDC R1, c[0x0][0x37c] ;  /* 0x0000df00ff017b82 */ /* 0x000fe20000000800 */
[----:B------:R-:W0:Y:S07]  /*0010*/  S2R R3, SR_TID.X ;  /* 0x0000000000037919 */ /* 0x000e2e0000002100 */
[----:B------:R-:W1:Y:S01]  /*0020*/  S2UR UR4, SR_CTAID.Y ;  /* 0x00000000000479c3 */ /* 0x000e620000002600 */
[----:B------:R-:W2:Y:S07]  /*0030*/  S2R R9, SR_TID.Y ;  /* 0x0000000000097919 */ /* 0x000eae0000002200 */
[----:B------:R-:W0:Y:S08]  /*0040*/  S2UR UR6, SR_CTAID.X ;  /* 0x00000000000679c3 */ /* 0x000e300000002500 */
[----:B------:R-:W0:Y:S01]  /*0050*/  LDC R4, c[0x0][0x360] ;  /* 0x0000d800ff047b82 */ /* 0x000e220000000800 */
[----:B------:R-:W1:Y:S07]  /*0060*/  LDCU UR5, c[0x0][0x364] ;  /* 0x00006c80ff0577ac */ /* 0x000e6e0008000800 */
[----:B------:R-:W3:Y:S01]  /*0070*/  LDC R0, c[0x0][0x398] ;  /* 0x0000e600ff007b82 */ /* 0x000ee20000000800 */
[----:B-1----:R-:W-:Y:S01]  /*0080*/  UIMAD UR4, UR4, UR5, URZ ;  /* 0x00000005040472a4 */ /* 0x002fe2000f8e02ff */
[----:B0-----:R-:W-:-:S05]  /*0090*/  IMAD R4, R4, UR6, R3 ;  /* 0x0000000604047c24 */ /* 0x001fca000f8e0203 */
[----:B--2---:R-:W-:-:S04]  /*00a0*/  IADD3 R3, PT, PT, R9, UR4, RZ ;  /* 0x0000000409037c10 */ /* 0x004fc8000fffe0ff */
[----:B------:R-:W-:-:S04]  /*00b0*/  VIMNMX R5, PT, PT, R4, R3, !PT ;  /* 0x0000000304057248 */ /* 0x000fc80007fe0100 */
[----:B---3--:R-:W-:-:S13]  /*00c0*/  ISETP.GE.AND P0, PT, R5, R0, PT ;  /* 0x000000000500720c */ /* 0x008fda0003f06270 */
[----:B------:R-:W-:Y:S05]  /*00d0*/  @P0 EXIT ;  /* 0x000000000000094d */ /* 0x000fea0003800000 */
[C---:B------:R-:W-:Y:S01]  /*00e0*/  ISETP.GE.U32.AND P1, PT, R0.reuse, 0x8, PT ;  /* 0x000000080000780c */ /* 0x040fe20003f26070 */
[----:B------:R-:W0:Y:S01]  /*00f0*/  LDCU.64 UR8, c[0x0][0x358] ;  /* 0x00006b00ff0877ac */ /* 0x000e220008000a00 */
[----:B------:R-:W-:Y:S01]  /*0100*/  LOP3.LUT R2, R0, 0x7, RZ, 0xc0, !PT ;  /* 0x0000000700027812 */ /* 0x000fe200078ec0ff */
[----:B------:R-:W-:Y:S02]  /*0110*/  HFMA2 R5, -RZ, RZ, 0, 0 ;  /* 0x00000000ff057431 */ /* 0x000fe400000001ff */
[----:B------:R-:W-:Y:S01]  /*0120*/  IMAD R4, R4, R0, RZ ;  /* 0x0000000004047224 */ /* 0x000fe200078e02ff */
[----:B------:R-:W-:Y:S02]  /*0130*/  MOV R10, RZ ;  /* 0x000000ff000a7202 */ /* 0x000fe40000000f00 */
[----:B------:R-:W-:-:S05]  /*0140*/  ISETP.NE.AND P0, PT, R2, RZ, PT ;  /* 0x000000ff0200720c */ /* 0x000fca0003f05270 */
[----:B------:R-:W-:Y:S08]  /*0150*/  @!P1 BRA `(.L_x_0) ;  /* 0x0000000000fc9947 */ /* 0x000ff00003800000 */
[----:B------:R-:W1:Y:S01]  /*0160*/  LDCU.64 UR6, c[0x0][0x380] ;  /* 0x00007000ff0677ac */ /* 0x000e620008000a00 */
[C---:B------:R-:W-:Y:S01]  /*0170*/  LOP3.LUT R5, R0.reuse, 0x7ffffff8, RZ, 0xc0, !PT ;  /* 0x7ffffff800057812 */ /* 0x040fe200078ec0ff */
[C-C-:B------:R-:W-:Y:S01]  /*0180*/  IMAD R11, R0.reuse, 0x3, R3.reuse ;  /* 0x00000003000b7824 */ /* 0x140fe200078e0203 */
[CC--:B------:R-:W-:Y:S01]  /*0190*/  LEA R7, R0.reuse, R3.reuse, 0x1 ;  /* 0x0000000300077211 */ /* 0x0c0fe200078e08ff */
[C-C-:B------:R-:W-:Y:S01]  /*01a0*/  IMAD R15, R0.reuse, 0x5, R3.reuse ;  /* 0x00000005000f7824 */ /* 0x140fe200078e0203 */
[CC--:B------:R-:W-:Y:S01]  /*01b0*/  LEA R13, R0.reuse, R3.reuse, 0x2 ;  /* 0x00000003000d7211 */ /* 0x0c0fe200078e10ff */
[C-C-:B------:R-:W-:Y:S01]  /*01c0*/  IMAD R17, R0.reuse, 0x6, R3.reuse ;  /* 0x0000000600117824 */ /* 0x140fe200078e0203 */
[----:B------:R-:W-:Y:S01]  /*01d0*/  MOV R10, RZ ;  /* 0x000000ff000a7202 */ /* 0x000fe20000000f00 */
[----:B------:R-:W-:Y:S01]  /*01e0*/  IMAD R25, R0, 0x7, R3 ;  /* 0x0000000700197824 */ /* 0x000fe200078e0203 */
[----:B------:R-:W-:Y:S02]  /*01f0*/  MOV R8, R4 ;  /* 0x0000000400087202 */ /* 0x000fe40000000f00 */
[----:B------:R-:W-:-:S02]  /*0200*/  MOV R29, R3 ;  /* 0x00000003001d7202 */ /* 0x000fc40000000f00 */
[----:B------:R-:W-:Y:S02]  /*0210*/  IADD3 R6, PT, PT, -R5, RZ, RZ ;  /* 0x000000ff05067210 */ /* 0x000fe40007ffe1ff */
[----:B------:R-:W-:Y:S01]  /*0220*/  IADD3 R9, PT, PT, R0, UR4, R9 ;  /* 0x0000000400097c10 */ /* 0x000fe2000fffe009 */
[----:B-1----:R-:W-:-:S04]  /*0230*/  UIADD3 UR5, UP0, UPT, UR6, 0x10, URZ ;  /* 0x0000001006057890 */ /* 0x002fc8000ff1e0ff */
[----:B------:R-:W-:-:S12]  /*0240*/  UIADD3.X UR4, UPT, UPT, URZ, UR7, URZ, UP0, !UPT ;  /* 0x00000007ff047290 */ /* 0x000fd800087fe4ff */
.L_x_1:
[----:B------:R-:W1:Y:S01]  /*0250*/  LDC.64 R18, c[0x0][0x388] ;  /* 0x0000e200ff127b82 */ /* 0x000e620000000a00 */
[----:B------:R-:W-:Y:S02]  /*0260*/  MOV R20, UR5 ;  /* 0x0000000500147c02 */ /* 0x000fe40008000f00 */
[----:B------:R-:W-:-:S03]  /*0270*/  MOV R21, UR4 ;  /* 0x0000000400157c02 */ /* 0x000fc60008000f00 */
[----:B------:R-:W-:-:S05]  /*0280*/  IMAD.WIDE R20, R8, 0x4, R20 ;  /* 0x0000000408147825 */ /* 0x000fca00078e0214 */
[----:B0-----:R-:W2:Y:S04]  /*0290*/  LDG.E R12, desc[UR8][R20.64+-0x10] ;  /* 0xfffff008140c7981 */ /* 0x001ea8000c1e1900 */
[----:B------:R-:W3:Y:S04]  /*02a0*/  LDG.E R14, desc[UR8][R20.64+-0xc] ;  /* 0xfffff408140e7981 */ /* 0x000ee8000c1e1900 */
[----:B------:R-:W4:Y:S01]  /*02b0*/  LDG.E R28, desc[UR8][R20.64+-0x8] ;  /* 0xfffff808141c7981 */ /* 0x000f22000c1e1900 */
[----:B-1----:R-:W-:-:S03]  /*02c0*/  IMAD.WIDE.U32 R22, R29, 0x4, R18 ;  /* 0x000000041d167825 */ /* 0x002fc600078e0012 */
[----:B------:R-:W5:Y:S04]  /*02d0*/  LDG.E R16, desc[UR8][R20.64+-0x4] ;  /* 0xfffffc0814107981 */ /* 0x000f68000c1e1900 */
[----:B------:R-:W2:Y:S01]  /*02e0*/  LDG.E R23, desc[UR8][R22.64] ;  /* 0x0000000816177981 */ /* 0x000ea2000c1e1900 */
[----:B------:R-:W-:-:S04]  /*02f0*/  IMAD.WIDE.U32 R26, R9, 0x4, R18 ;  /* 0x00000004091a7825 */ /* 0x000fc800078e0012 */
[----:B--2---:R-:W-:Y:S02]  /*0300*/  IMAD R10, R12, R23, R10 ;  /* 0x000000170c0a7224 */ /* 0x004fe400078e020a */
[--C-:B------:R-:W-:Y:S01]  /*0310*/  IMAD.WIDE.U32 R22, R7, 0x4, R18.reuse ;  /* 0x0000000407167825 */ /* 0x100fe200078e0012 */
[----:B------:R0:W3:Y:S05]  /*0320*/  LDG.E R12, desc[UR8][R26.64] ;  /* 0x000000081a0c7981 */ /* 0x0000ea000c1e1900 */
[----:B------:R-:W4:Y:S01]  /*0330*/  LDG.E R23, desc[UR8][R22.64] ;  /* 0x0000000816177981 */ /* 0x000f22000c1e1900 */
[----:B0-----:R-:W-:-:S05]  /*0340*/  IMAD.WIDE.U32 R26, R11, 0x4, R18 ;  /* 0x000000040b1a7825 */ /* 0x001fca00078e0012 */
[----:B------:R0:W5:Y:S02]  /*0350*/  LDG.E R24, desc[UR8][R26.64] ;  /* 0x000000081a187981 */ /* 0x000164000c1e1900 */
[----:B0-----:R-:W-:-:S04]  /*0360*/  IMAD.WIDE.U32 R26, R13, 0x4, R18 ;  /* 0x000000040d1a7825 */ /* 0x001fc800078e0012 */
[----:B---3--:R-:W-:Y:S02]  /*0370*/  IMAD R10, R14, R12, R10 ;  /* 0x0000000c0e0a7224 */ /* 0x008fe400078e020a */
[----:B------:R-:W2:Y:S02]  /*0380*/  LDG.E R14, desc[UR8][R20.64+0x4] ;  /* 0x00000408140e7981 */ /* 0x000ea4000c1e1900 */
[----:B----4-:R-:W-:Y:S02]  /*0390*/  IMAD R10, R28, R23, R10 ;  /* 0x000000171c0a7224 */ /* 0x010fe400078e020a */
[----:B------:R-:W3:Y:S01]  /*03a0*/  LDG.E R12, desc[UR8][R20.64+0x8] ;  /* 0x00000808140c7981 */ /* 0x000ee2000c1e1900 */
[----:B------:R-:W-:-:S03]  /*03b0*/  IMAD.WIDE.U32 R22, R15, 0x4, R18 ;  /* 0x000000040f167825 */ /* 0x000fc600078e0012 */
[----:B------:R-:W4:Y:S04]  /*03c0*/  LDG.E R28, desc[UR8][R20.64+0xc] ;  /* 0x00000c08141c7981 */ /* 0x000f28000c1e1900 */
[----:B------:R-:W2:Y:S01]  /*03d0*/  LDG.E R23, desc[UR8][R22.64] ;  /* 0x0000000816177981 */ /* 0x000ea2000c1e1900 */
[----:B-----5:R-:W-:-:S03]  /*03e0*/  IMAD R10, R16, R24, R10 ;  /* 0x00000018100a7224 */ /* 0x020fc600078e020a */
[----:B------:R0:W5:Y:S04]  /*03f0*/  LDG.E R24, desc[UR8][R26.64] ;  /* 0x000000081a187981 */ /* 0x000168000c1e1900 */
[----:B------:R-:W5:Y:S01]  /*0400*/  LDG.E R16, desc[UR8][R20.64] ;  /* 0x0000000814107981 */ /* 0x000f62000c1e1900 */
[----:B0-----:R-:W-:-:S04]  /*0410*/  IMAD.WIDE.U32 R26, R17, 0x4, R18 ;  /* 0x00000004111a7825 */ /* 0x001fc800078e0012 */
[----:B------:R-:W-:Y:S02]  /*0420*/  IMAD.WIDE.U32 R18, R25, 0x4, R18 ;  /* 0x0000000419127825 */ /* 0x000fe400078e0012 */
[----:B------:R-:W3:Y:S04]  /*0430*/  LDG.E R27, desc[UR8][R26.64] ;  /* 0x000000081a1b7981 */ /* 0x000ee8000c1e1900 */
[----:B------:R-:W4:Y:S01]  /*0440*/  LDG.E R19, desc[UR8][R18.64] ;  /* 0x0000000812137981 */ /* 0x000f22000c1e1900 */
[----:B------:R-:W-:-:S04]  /*0450*/  IADD3 R6, PT, PT, R6, 0x8, RZ ;  /* 0x0000000806067810 */ /* 0x000fc80007ffe0ff */
[----:B------:R-:W-:Y:S02]  /*0460*/  ISETP.NE.AND P1, PT, R6, RZ, PT ;  /* 0x000000ff0600720c */ /* 0x000fe40003f25270 */
[C---:B------:R-:W-:Y:S02]  /*0470*/  LEA R9, R0.reuse, R9, 0x3 ;  /* 0x0000000900097211 */ /* 0x040fe400078e18ff */
[C---:B------:R-:W-:Y:S02]  /*0480*/  LEA R7, R0.reuse, R7, 0x3 ;  /* 0x0000000700077211 */ /* 0x040fe400078e18ff */
[C---:B------:R-:W-:Y:S02]  /*0490*/  LEA R11, R0.reuse, R11, 0x3 ;  /* 0x0000000b000b7211 */ /* 0x040fe400078e18ff */
[C---:B------:R-:W-:Y:S02]  /*04a0*/  LEA R13, R0.reuse, R13, 0x3 ;  /* 0x0000000d000d7211 */ /* 0x040fe400078e18ff */
[----:B------:R-:W-:-:S02]  /*04b0*/  LEA R15, R0, R15, 0x3 ;  /* 0x0000000f000f7211 */ /* 0x000fc400078e18ff */
[C---:B------:R-:W-:Y:S02]  /*04c0*/  LEA R17, R0.reuse, R17, 0x3 ;  /* 0x0000001100117211 */ /* 0x040fe400078e18ff */
[C---:B------:R-:W-:Y:S02]  /*04d0*/  LEA R25, R0.reuse, R25, 0x3 ;  /* 0x0000001900197211 */ /* 0x040fe400078e18ff */
[----:B------:R-:W-:Y:S02]  /*04e0*/  LEA R29, R0, R29, 0x3 ;  /* 0x0000001d001d7211 */ /* 0x000fe400078e18ff */
[----:B------:R-:W-:Y:S01]  /*04f0*/  IADD3 R8, PT, PT, R8, 0x8, RZ ;  /* 0x0000000808087810 */ /* 0x000fe20007ffe0ff */
[----:B-----5:R-:W-:-:S04]  /*0500*/  IMAD R10, R16, R24, R10 ;  /* 0x00000018100a7224 */ /* 0x020fc800078e020a */
[----:B--2---:R-:W-:-:S04]  /*0510*/  IMAD R10, R14, R23, R10 ;  /* 0x000000170e0a7224 */ /* 0x004fc800078e020a */
[----:B---3--:R-:W-:-:S04]  /*0520*/  IMAD R10, R12, R27, R10 ;  /* 0x0000001b0c0a7224 */ /* 0x008fc800078e020a */
[----:B----4-:R-:W-:Y:S01]  /*0530*/  IMAD R10, R28, R19, R10 ;  /* 0x000000131c0a7224 */ /* 0x010fe200078e020a */
[----:B------:R-:W-:Y:S06]  /*0540*/  @P1 BRA `(.L_x_1) ;  /* 0xfffffffc00401947 */ /* 0x000fec000383ffff */
.L_x_0:
[----:B------:R-:W-:Y:S05]  /*0550*/  @!P0 BRA `(.L_x_2) ;  /* 0x0000000000e48947 */ /* 0x000fea0003800000 */
[----:B------:R-:W-:Y:S02]  /*0560*/  ISETP.GE.U32.AND P0, PT, R2, 0x4, PT ;  /* 0x000000040200780c */ /* 0x000fe40003f06070 */
[----:B------:R-:W-:-:S04]  /*0570*/  LOP3.LUT R18, R0, 0x3, RZ, 0xc0, !PT ;  /* 0x0000000300127812 */ /* 0x000fc800078ec0ff */
[----:B------:R-:W-:-:S07]  /*0580*/  ISETP.NE.AND P1, PT, R18, RZ, PT ;  /* 0x000000ff1200720c */ /* 0x000fce0003f25270 */
[----:B------:R-:W-:Y:S06]  /*0590*/  @!P0 BRA `(.L_x_3) ;  /* 0x0000000000648947 */ /* 0x000fec0003800000 */
[----:B------:R-:W1:Y:S01]  /*05a0*/  LDC.64 R6, c[0x0][0x388] ;  /* 0x0000e200ff067b82 */ /* 0x000e620000000a00 */
[----:B------:R-:W-:Y:S01]  /*05b0*/  IMAD R17, R5, R0, R3 ;  /* 0x0000000005117224 */ /* 0x000fe200078e0203 */
[----:B------:R-:W-:-:S04]  /*05c0*/  IADD3 R11, PT, PT, R4, R5, RZ ;  /* 0x00000005040b7210 */ /* 0x000fc80007ffe0ff */
[-C--:B------:R-:W-:Y:S02]  /*05d0*/  IADD3 R15, PT, PT, R17, R0.reuse, RZ ;  /* 0x00000000110f7210 */ /* 0x080fe40007ffe0ff */
[----:B------:R-:W2:Y:S02]  /*05e0*/  LDC.64 R8, c[0x0][0x380] ;  /* 0x0000e000ff087b82 */ /* 0x000ea40000000a00 */
[----:B------:R-:W-:Y:S01]  /*05f0*/  IADD3 R19, PT, PT, R15, R0, RZ ;  /* 0x000000000f137210 */ /* 0x000fe20007ffe0ff */
[----:B-1----:R-:W-:-:S04]  /*0600*/  IMAD.WIDE.U32 R16, R17, 0x4, R6 ;  /* 0x0000000411107825 */ /* 0x002fc800078e0006 */
[----:B------:R-:W-:Y:S02]  /*0610*/  IMAD.WIDE.U32 R14, R15, 0x4, R6 ;  /* 0x000000040f0e7825 */ /* 0x000fe400078e0006 */
[----:B0-----:R-:W3:Y:S02]  /*0620*/  LDG.E R16, desc[UR8][R16.64] ;  /* 0x0000000810107981 */ /* 0x001ee4000c1e1900 */
[----:B--2---:R-:W-:Y:S02]  /*0630*/  IMAD.WIDE R8, R11, 0x4, R8 ;  /* 0x000000040b087825 */ /* 0x004fe400078e0208 */
[----:B------:R-:W2:Y:S02]  /*0640*/  LDG.E R14, desc[UR8][R14.64] ;  /* 0x000000080e0e7981 */ /* 0x000ea4000c1e1900 */
[C-C-:B------:R-:W-:Y:S01]  /*0650*/  IMAD.WIDE.U32 R12, R19.reuse, 0x4, R6.reuse ;  /* 0x00000004130c7825 */ /* 0x140fe200078e0006 */
[----:B------:R-:W-:Y:S01]  /*0660*/  IADD3 R19, PT, PT, R19, R0, RZ ;  /* 0x0000000013137210 */ /* 0x000fe20007ffe0ff */
[----:B------:R-:W3:Y:S04]  /*0670*/  LDG.E R11, desc[UR8][R8.64] ;  /* 0x00000008080b7981 */ /* 0x000ee8000c1e1900 */
[----:B------:R-:W2:Y:S01]  /*0680*/  LDG.E R2, desc[UR8][R8.64+0x4] ;  /* 0x0000040808027981 */ /* 0x000ea2000c1e1900 */
[----:B------:R-:W-:-:S03]  /*0690*/  IMAD.WIDE.U32 R6, R19, 0x4, R6 ;  /* 0x0000000413067825 */ /* 0x000fc600078e0006 */
[----:B------:R-:W4:Y:S04]  /*06a0*/  LDG.E R12, desc[UR8][R12.64] ;  /* 0x000000080c0c7981 */ /* 0x000f28000c1e1900 */
[----:B------:R-:W4:Y:S04]  /*06b0*/  LDG.E R19, desc[UR8][R8.64+0x8] ;  /* 0x0000080808137981 */ /* 0x000f28000c1e1900 */
[----:B------:R-:W5:Y:S04]  /*06c0*/  LDG.E R21, desc[UR8][R8.64+0xc] ;  /* 0x00000c0808157981 */ /* 0x000f68000c1e1900 */
[----:B------:R-:W5:Y:S01]  /*06d0*/  LDG.E R6, desc[UR8][R6.64] ;  /* 0x0000000806067981 */ /* 0x000f62000c1e1900 */
[----:B------:R-:W-:Y:S01]  /*06e0*/  IADD3 R5, PT, PT, R5, 0x4, RZ ;  /* 0x0000000405057810 */ /* 0x000fe20007ffe0ff */
[----:B---3--:R-:W-:-:S04]  /*06f0*/  IMAD R11, R11, R16, R10 ;  /* 0x000000100b0b7224 */ /* 0x008fc800078e020a */
[----:B--2---:R-:W-:-:S04]  /*0700*/  IMAD R2, R2, R14, R11 ;  /* 0x0000000e02027224 */ /* 0x004fc800078e020b */
[----:B----4-:R-:W-:-:S04]  /*0710*/  IMAD R2, R19, R12, R2 ;  /* 0x0000000c13027224 */ /* 0x010fc800078e0202 */
[----:B-----5:R-:W-:-:S07]  /*0720*/  IMAD R10, R21, R6, R2 ;  /* 0x00000006150a7224 */ /* 0x020fce00078e0202 */
.L_x_3:
[----:B------:R-:W-:Y:S05]  /*0730*/  @!P1 BRA `(.L_x_2) ;  /* 0x00000000006c9947 */ /* 0x000fea0003800000 */
[----:B------:R-:W1:Y:S01]  /*0740*/  LDC.64 R16, c[0x0][0x388] ;  /* 0x0000e200ff107b82 */ /* 0x000e620000000a00 */
[----:B------:R-:W-:Y:S02]  /*0750*/  ISETP.NE.AND P0, PT, R18, 0x1, PT ;  /* 0x000000011200780c */ /* 0x000fe40003f05270 */
[----:B------:R-:W-:-:S04]  /*0760*/  LOP3.LUT R2, R0, 0x1, RZ, 0xc0, !PT ;  /* 0x0000000100027812 */ /* 0x000fc800078ec0ff */
[----:B------:R-:W-:Y:S01]  /*0770*/  ISETP.NE.U32.AND P1, PT, R2, 0x1, PT ;  /* 0x000000010200780c */ /* 0x000fe20003f25070 */
[----:B------:R-:W2:Y:S06]  /*0780*/  LDC.64 R6, c[0x0][0x380] ;  /* 0x0000e000ff067b82 */ /* 0x000eac0000000a00 */
[C---:B------:R-:W-:Y:S01]  /*0790*/  @P0 IMAD R15, R5.reuse, R0, R3 ;  /* 0x00000000050f0224 */ /* 0x040fe200078e0203 */
[----:B------:R-:W-:Y:S01]  /*07a0*/  @P0 IADD3 R11, PT, PT, R4, R5, RZ ;  /* 0x00000005040b0210 */ /* 0x000fe20007ffe0ff */
[----:B------:R-:W3:Y:S01]  /*07b0*/  LDC.64 R12, c[0x0][0x380] ;  /* 0x0000e000ff0c7b82 */ /* 0x000ee20000000a00 */
[----:B------:R-:W-:-:S02]  /*07c0*/  @P0 IADD3 R5, PT, PT, R5, 0x2, RZ ;  /* 0x0000000205050810 */ /* 0x000fc40007ffe0ff */
[----:B------:R-:W-:-:S05]  /*07d0*/  @P0 IADD3 R19, PT, PT, R15, R0, RZ ;  /* 0x000000000f130210 */ /* 0x000fca0007ffe0ff */
[----:B------:R-:W4:Y:S01]  /*07e0*/  LDC.64 R8, c[0x0][0x388] ;  /* 0x0000e200ff087b82 */ /* 0x000f220000000a00 */
[----:B-1----:R-:W-:-:S04]  /*07f0*/  @P0 IMAD.WIDE.U32 R14, R15, 0x4, R16 ;  /* 0x000000040f0e0825 */ /* 0x002fc800078e0010 */
[----:B------:R-:W-:Y:S02]  /*0800*/  @P0 IMAD.WIDE.U32 R16, R19, 0x4, R16 ;  /* 0x0000000413100825 */ /* 0x000fe400078e0010 */
[----:B0-----:R-:W5:Y:S02]  /*0810*/  @P0 LDG.E R14, desc[UR8][R14.64] ;  /* 0x000000080e0e0981 */ /* 0x001f64000c1e1900 */
[----:B--2---:R-:W-:Y:S01]  /*0820*/  @P0 IMAD.WIDE R6, R11, 0x4, R6 ;  /* 0x000000040b060825 */ /* 0x004fe200078e0206 */
[----:B------:R-:W-:Y:S01]  /*0830*/  @!P1 IADD3 R11, PT, PT, R4, R5, RZ ;  /* 0x00000005040b9210 */ /* 0x000fe20007ffe0ff */
[----:B------:R-:W2:Y:S02]  /*0840*/  @P0 LDG.E R16, desc[UR8][R16.64] ;  /* 0x0000000810100981 */ /* 0x000ea4000c1e1900 */
[----:B------:R-:W-:Y:S02]  /*0850*/  @!P1 IMAD R5, R5, R0, R3 ;  /* 0x0000000005059224 */ /* 0x000fe400078e0203 */
[----:B------:R-:W5:Y:S01]  /*0860*/  @P0 LDG.E R19, desc[UR8][R6.64] ;  /* 0x0000000806130981 */ /* 0x000f62000c1e1900 */
[----:B---3--:R-:W-:-:S03]  /*0870*/  @!P1 IMAD.WIDE R12, R11, 0x4, R12 ;  /* 0x000000040b0c9825 */ /* 0x008fc600078e020c */
[----:B------:R-:W2:Y:S04]  /*0880*/  @P0 LDG.E R0, desc[UR8][R6.64+0x4] ;  /* 0x0000040806000981 */ /* 0x000ea8000c1e1900 */
[----:B------:R-:W3:Y:S01]  /*0890*/  @!P1 LDG.E R13, desc[UR8][R12.64] ;  /* 0x000000080c0d9981 */ /* 0x000ee2000c1e1900 */
[----:B----4-:R-:W-:-:S06]  /*08a0*/  @!P1 IMAD.WIDE.U32 R8, R5, 0x4, R8 ;  /* 0x0000000405089825 */ /* 0x010fcc00078e0008 */
[----:B------:R-:W3:Y:S01]  /*08b0*/  @!P1 LDG.E R8, desc[UR8][R8.64] ;  /* 0x0000000808089981 */ /* 0x000ee2000c1e1900 */
[----:B-----5:R-:W-:-:S04]  /*08c0*/  @P0 IMAD R19, R19, R14, R10 ;  /* 0x0000000e13130224 */ /* 0x020fc800078e020a */
[----:B--2---:R-:W-:-:S04]  /*08d0*/  @P0 IMAD R10, R0, R16, R19 ;  /* 0x00000010000a0224 */ /* 0x004fc800078e0213 */
[----:B---3--:R-:W-:-:S07]  /*08e0*/  @!P1 IMAD R10, R13, R8, R10 ;  /* 0x000000080d0a9224 */ /* 0x008fce00078e020a */
.L_x_2:
[----:B------:R-:W1:Y:S01]  /*08f0*/  LDC.64 R6, c[0x0][0x390] ;  /* 0x0000e400ff067b82 */ /* 0x000e620000000a00 */
[----:B------:R-:W-:-:S05]  /*0900*/  IADD3 R3, PT, PT, R3, R4, RZ ;  /* 0x0000000403037210 */ /* 0x000fca0007ffe0ff */
[----:B-1----:R-:W-:-:S05]  /*0910*/  IMAD.WIDE R2, R3, 0x4, R6 ;  /* 0x0000000403027825 */ /* 0x002fca00078e0206 */
[----:B0-----:R-:W-:Y:S01]  /*0920*/  STG.E desc[UR8][R2.64], R10 ;  /* 0x0000000a02007986 */ /* 0x001fe2000c101908 */
[----:B------:R-:W-:Y:S05]  /*0930*/  EXIT ;  /* 0x000000000000794d */ /* 0x000fea0003800000 */
.L_x_4:
[----:B------:R-:W-:-:S00]  /*0940*/  BRA `(.L_x_4) ;  /* 0xfffffffc00fc7947 */ /* 0x000fc0000383ffff */
[----:B------:R-:W-:-:S00]  /*0950*/  NOP ;  /* 0x0000000000007918 */ /* 0x000fc00000000000 */
        /* <DEDUP_REMOVED lines=10> */
.L_x_5:


//--------------------- .nv.shared.reserved.0     --------------------------
	.section	.nv.shared.reserved.0,"aw",@nobits
	.weak		__nv_reservedSMEM_offset_0_alias
	.size		__nv_reservedSMEM_offset_0_alias, 0, 64
	.other		__nv_reservedSMEM_offset_0_alias,@"STO_CUDA_RESERVED_SHARED STV_DEFAULT"
__nv_reservedSMEM_offset_0_alias:
	.zero		0
	.zero		64


//--------------------- .nv.constant0._Z14MatrixMultiplyPiS_S_i --------------------------
	.section	.nv.constant0._Z14MatrixMultiplyPiS_S_i,"a",@progbits
	.sectionflags	@""
	.align	4
.nv.constant0._Z14MatrixMultiplyPiS_S_i:
	.zero		924


//--------------------- SYMBOLS --------------------------

	.type		.nv.reservedSmem.offset0,@object
	.size		.nv.reservedSmem.offset0,0x4
